	.headerflags	@"EF_CUDA_TEXMODE_UNIFIED EF_CUDA_64BIT_ADDRESS EF_CUDA_ACCELERATORS EF_CUDA_SM90 EF_CUDA_VIRTUAL_SM(EF_CUDA_SM90)"
	.elftype	@"ET_EXEC"


//--------------------- .nv.info                  --------------------------
	.section	.nv.info,"",@"SHT_CUDA_INFO"
	.align	4


	//----- nvinfo : EIATTR_REGCOUNT
	.align		4
        /*0000*/ 	.byte	0x04, 0x2f
        /*0002*/ 	.short	(.L_3 - .L_2)
	.align		4
.L_2:
        /*0004*/ 	.word	index@(triton_poi_fused__native_batch_norm_legit_no_training_add_relu_8)
        /*0008*/ 	.word	0x0000001c


	//----- nvinfo : EIATTR_MIN_STACK_SIZE
	.align		4
.L_3:
        /*000c*/ 	.byte	0x04, 0x12
        /*000e*/ 	.short	(.L_5 - .L_4)
	.align		4
.L_4:
        /*0010*/ 	.word	index@(triton_poi_fused__native_batch_norm_legit_no_training_add_relu_8)
        /*0014*/ 	.word	0x00000000


	//----- nvinfo : EIATTR_FRAME_SIZE
	.align		4
.L_5:
        /*0018*/ 	.byte	0x04, 0x11
        /*001a*/ 	.short	(.L_7 - .L_6)
	.align		4
.L_6:
        /*001c*/ 	.word	index@(triton_poi_fused__native_batch_norm_legit_no_training_add_relu_8)
        /*0020*/ 	.word	0x00000000


	//----- nvinfo : EIATTR_MIN_STACK_SIZE
	.align		4
.L_7:
        /*0024*/ 	.byte	0x04, 0x12
        /*0026*/ 	.short	(.L_9 - .L_8)
	.align		4
.L_8:
        /*0028*/ 	.word	index@(triton_poi_fused__native_batch_norm_legit_no_training_add_relu_8)
        /*002c*/ 	.word	0x00000000
.L_9:


//--------------------- .nv.info.triton_poi_fused__native_batch_norm_legit_no_training_add_relu_8 --------------------------
	.section	.nv.info.triton_poi_fused__native_batch_norm_legit_no_training_add_relu_8,"",@"SHT_CUDA_INFO"
	.sectionflags	@""
	.align	4


	//----- nvinfo : EIATTR_CUDA_API_VERSION
	.align		4
        /*0000*/ 	.byte	0x04, 0x37
        /*0002*/ 	.short	(.L_11 - .L_10)
.L_10:
        /*0004*/ 	.word	0x0000007c


	//----- nvinfo : EIATTR_KPARAM_INFO
	.align		4
.L_11:
        /*0008*/ 	.byte	0x04, 0x17
        /*000a*/ 	.short	(.L_13 - .L_12)
.L_12:
        /*000c*/ 	.word	0x00000000
        /*0010*/ 	.short	0x000b
        /*0012*/ 	.short	0x0058
        /*0014*/ 	.byte	0x00, 0xf0, 0x11, 0x00


	//----- nvinfo : EIATTR_KPARAM_INFO
	.align		4
.L_13:
        /*0018*/ 	.byte	0x04, 0x17
        /*001a*/ 	.short	(.L_15 - .L_14)
.L_14:
        /*001c*/ 	.word	0x00000000
        /*0020*/ 	.short	0x000a
        /*0022*/ 	.short	0x0050
        /*0024*/ 	.byte	0x00, 0xf4, 0x21, 0x00


	//----- nvinfo : EIATTR_KPARAM_INFO
	.align		4
.L_15:
        /*0028*/ 	.byte	0x04, 0x17
        /*002a*/ 	.short	(.L_17 - .L_16)
.L_16:
        /*002c*/ 	.word	0x00000000
        /*0030*/ 	.short	0x0009
        /*0032*/ 	.short	0x0048
        /*0034*/ 	.byte	0x00, 0xf4, 0x21, 0x00


	//----- nvinfo : EIATTR_KPARAM_INFO
	.align		4
.L_17:
        /*0038*/ 	.byte	0x04, 0x17
        /*003a*/ 	.short	(.L_19 - .L_18)
.L_18:
        /*003c*/ 	.word	0x00000000
        /*0040*/ 	.short	0x0008
        /*0042*/ 	.short	0x0040
        /*0044*/ 	.byte	0x00, 0xf4, 0x21, 0x00


	//----- nvinfo : EIATTR_KPARAM_INFO
	.align		4
.L_19:
        /*0048*/ 	.byte	0x04, 0x17
        /*004a*/ 	.short	(.L_21 - .L_20)
.L_20:
        /*004c*/ 	.word	0x00000000
        /*0050*/ 	.short	0x0007
        /*0052*/ 	.short	0x0038
        /*0054*/ 	.byte	0x00, 0xf4, 0x21, 0x00


	//----- nvinfo : EIATTR_KPARAM_INFO
	.align		4
.L_21:
        /*0058*/ 	.byte	0x04, 0x17
        /*005a*/ 	.short	(.L_23 - .L_22)
.L_22:
        /*005c*/ 	.word	0x00000000
        /*0060*/ 	.short	0x0006
        /*0062*/ 	.short	0x0030
        /*0064*/ 	.byte	0x00, 0xf4, 0x21, 0x00


	//----- nvinfo : EIATTR_KPARAM_INFO
	.align		4
.L_23:
        /*0068*/ 	.byte	0x04, 0x17
        /*006a*/ 	.short	(.L_25 - .L_24)
.L_24:
        /*006c*/ 	.word	0x00000000
        /*0070*/ 	.short	0x0005
        /*0072*/ 	.short	0x0028
        /*0074*/ 	.byte	0x00, 0xf4, 0x21, 0x00


	//----- nvinfo : EIATTR_KPARAM_INFO
	.align		4
.L_25:
        /*0078*/ 	.byte	0x04, 0x17
        /*007a*/ 	.short	(.L_27 - .L_26)
.L_26:
        /*007c*/ 	.word	0x00000000
        /*0080*/ 	.short	0x0004
        /*0082*/ 	.short	0x0020
        /*0084*/ 	.byte	0x00, 0xf4, 0x21, 0x00


	//----- nvinfo : EIATTR_KPARAM_INFO
	.align		4
.L_27:
        /*0088*/ 	.byte	0x04, 0x17
        /*008a*/ 	.short	(.L_29 - .L_28)
.L_28:
        /*008c*/ 	.word	0x00000000
        /*0090*/ 	.short	0x0003
        /*0092*/ 	.short	0x0018
        /*0094*/ 	.byte	0x00, 0xf4, 0x21, 0x00


	//----- nvinfo : EIATTR_KPARAM_INFO
	.align		4
.L_29:
        /*0098*/ 	.byte	0x04, 0x17
        /*009a*/ 	.short	(.L_31 - .L_30)
.L_30:
        /*009c*/ 	.word	0x00000000
        /*00a0*/ 	.short	0x0002
        /*00a2*/ 	.short	0x0010
        /*00a4*/ 	.byte	0x00, 0xf4, 0x21, 0x00


	//----- nvinfo : EIATTR_KPARAM_INFO
	.align		4
.L_31:
        /*00a8*/ 	.byte	0x04, 0x17
        /*00aa*/ 	.short	(.L_33 - .L_32)
.L_32:
        /*00ac*/ 	.word	0x00000000
        /*00b0*/ 	.short	0x0001
        /*00b2*/ 	.short	0x0008
        /*00b4*/ 	.byte	0x00, 0xf4, 0x21, 0x00


	//----- nvinfo : EIATTR_KPARAM_INFO
	.align		4
.L_33:
        /*00b8*/ 	.byte	0x04, 0x17
        /*00ba*/ 	.short	(.L_35 - .L_34)
.L_34:
        /*00bc*/ 	.word	0x00000000
        /*00c0*/ 	.short	0x0000
        /*00c2*/ 	.short	0x0000
        /*00c4*/ 	.byte	0x00, 0xf4, 0x21, 0x00


	//----- nvinfo : EIATTR_SPARSE_MMA_MASK
	.align		4
.L_35:
        /*00c8*/ 	.byte	0x03, 0x50
        /*00ca*/ 	.short	0x0000


	//----- nvinfo : EIATTR_MAXREG_COUNT
	.align		4
        /*00cc*/ 	.byte	0x03, 0x1b
        /*00ce*/ 	.short	0x00ff


	//----- nvinfo : EIATTR_EXIT_INSTR_OFFSETS
	.align		4
        /*00d0*/ 	.byte	0x04, 0x1c
        /*00d2*/ 	.short	(.L_37 - .L_36)


	//   ....[0]....
.L_36:
        /*00d4*/ 	.word	0x000004c0


	//----- nvinfo : EIATTR_REQNTID
	.align		4
.L_37:
        /*00d8*/ 	.byte	0x04, 0x10
        /*00da*/ 	.short	(.L_39 - .L_38)
.L_38:
        /*00dc*/ 	.word	0x00000080
        /*00e0*/ 	.word	0x00000001
        /*00e4*/ 	.word	0x00000001


	//----- nvinfo : EIATTR_CBANK_PARAM_SIZE
	.align		4
.L_39:
        /*00e8*/ 	.byte	0x03, 0x19
        /*00ea*/ 	.short	0x005c


	//----- nvinfo : EIATTR_PARAM_CBANK
	.align		4
        /*00ec*/ 	.byte	0x04, 0x0a
        /*00ee*/ 	.short	(.L_41 - .L_40)
	.align		4
.L_40:
        /*00f0*/ 	.word	index@(.nv.constant0.triton_poi_fused__native_batch_norm_legit_no_training_add_relu_8)
        /*00f4*/ 	.short	0x0210
        /*00f6*/ 	.short	0x005c


	//----- nvinfo : EIATTR_SW_WAR
	.align		4
.L_41:
        /*00f8*/ 	.byte	0x04, 0x36
        /*00fa*/ 	.short	(.L_43 - .L_42)
.L_42:
        /*00fc*/ 	.word	0x00000008
.L_43:


//--------------------- .nv.callgraph             --------------------------
	.section	.nv.callgraph,"",@"SHT_CUDA_CALLGRAPH"
	.align	4
	.sectionentsize	8
	.align		4
        /*0000*/ 	.word	0x00000000
	.align		4
        /*0004*/ 	.word	0xffffffff
	.align		4
        /*0008*/ 	.word	0x00000000
	.align		4
        /*000c*/ 	.word	0xfffffffe
	.align		4
        /*0010*/ 	.word	0x00000000
	.align		4
        /*0014*/ 	.word	0xfffffffd
	.align		4
        /*0018*/ 	.word	0x00000000
	.align		4
        /*001c*/ 	.word	0xfffffffc


//--------------------- .nv.constant4             --------------------------
	.section	.nv.constant4,"a",@progbits
	.align	8
	.align		8
.nv.constant4:
        /*0000*/ 	.dword	_$_str
	.align		8
        /*0008*/ 	.dword	_$_str_$_2


//--------------------- .text.triton_poi_fused__native_batch_norm_legit_no_training_add_relu_8 --------------------------
	.section	.text.triton_poi_fused__native_batch_norm_legit_no_training_add_relu_8,"ax",@progbits
	.align	128
        .global         triton_poi_fused__native_batch_norm_legit_no_training_add_relu_8
        .type           triton_poi_fused__native_batch_norm_legit_no_training_add_relu_8,@function
        .size           triton_poi_fused__native_batch_norm_legit_no_training_add_relu_8,(.L_x_1 - triton_poi_fused__native_batch_norm_legit_no_training_add_relu_8)
        .other          triton_poi_fused__native_batch_norm_legit_no_training_add_relu_8,@"STO_CUDA_ENTRY STV_DEFAULT"
triton_poi_fused__native_batch_norm_legit_no_training_add_relu_8:
.text.triton_poi_fused__native_batch_norm_legit_no_training_add_relu_8:
[----:B------:R-:W-:Y:S01]  /*0000*/  LDC R1, c[0x0][0x28] ;  /* 0x00000a00ff017b82 */ /* 0x000fe20000000800 */
[----:B------:R-:W1:Y:S07]  /*0010*/  S2R R10, SR_TID.X ;  /* 0x00000000000a7919 */ /* 0x000e6e0000002100 */
[----:B------:R-:W2:Y:S01]  /*0020*/  LDC.64 R14, c[0x0][0x228] ;  /* 0x00008a00ff0e7b82 */ /* 0x000ea20000000a00 */
[----:B------:R-:W-:Y:S01]  /*0030*/  ULDC.64 UR4, c[0x0][0x208] ;  /* 0x0000820000047ab9 */ /* 0x000fe20000000a00 */
[----:B------:R-:W3:Y:S06]  /*0040*/  S2R R3, SR_CTAID.X ;  /* 0x0000000000037919 */ /* 0x000eec0000002500 */
[----:B------:R-:W4:Y:S08]  /*0050*/  LDC.64 R22, c[0x0][0x250] ;  /* 0x00009400ff167b82 */ /* 0x000f300000000a00 */
[----:B------:R-:W5:Y:S08]  /*0060*/  LDC.64 R18, c[0x0][0x248] ;  /* 0x00009200ff127b82 */ /* 0x000f700000000a00 */
[----:B------:R-:W5:Y:S01]  /*0070*/  LDC.64 R24, c[0x0][0x218] ;  /* 0x00008600ff187b82 */ /* 0x000f620000000a00 */
[----:B-1----:R-:W-:-:S07]  /*0080*/  LOP3.LUT R10, R10, 0x7f, RZ, 0xc0, !PT ;  /* 0x0000007f0a0a7812 */ /* 0x002fce00078ec0ff */
[----:B------:R-:W1:Y:S01]  /*0090*/  LDC.64 R16, c[0x0][0x220] ;  /* 0x00008800ff107b82 */ /* 0x000e620000000a00 */
[----:B---3--:R-:W-:Y:S02]  /*00a0*/  SHF.R.S32.HI R0, RZ, 0x18, R3 ;  /* 0x00000018ff007819 */ /* 0x008fe40000011403 */
[----:B------:R-:W-:Y:S02]  /*00b0*/  LEA R10, R3, R10, 0x7 ;  /* 0x0000000a030a7211 */ /* 0x000fe400078e38ff */
[----:B------:R-:W-:-:S03]  /*00c0*/  SGXT R3, R0, 0x1 ;  /* 0x000000010003781a */ /* 0x000fc60000000200 */
[----:B------:R-:W3:Y:S01]  /*00d0*/  LDC.64 R20, c[0x0][0x240] ;  /* 0x00009000ff147b82 */ /* 0x000ee20000000a00 */
[----:B------:R-:W-:-:S04]  /*00e0*/  LEA.HI R3, R3, R10, RZ, 0x6 ;  /* 0x0000000a03037211 */ /* 0x000fc800078f30ff */
[----:B------:R-:W-:-:S03]  /*00f0*/  SHF.R.S32.HI R3, RZ, 0x6, R3 ;  /* 0x00000006ff037819 */ /* 0x000fc60000011403 */
[----:B------:R-:W3:Y:S01]  /*0100*/  LDC.64 R8, c[0x0][0x230] ;  /* 0x00008c00ff087b82 */ /* 0x000ee20000000a00 */
[----:B------:R-:W-:-:S04]  /*0110*/  LEA.HI R0, R3, R3, RZ, 0x5 ;  /* 0x0000000303007211 */ /* 0x000fc800078f28ff */
[----:B------:R-:W-:-:S03]  /*0120*/  LOP3.LUT R0, R0, 0xffffffe0, RZ, 0xc0, !PT ;  /* 0xffffffe000007812 */ /* 0x000fc600078ec0ff */
[----:B------:R-:W3:Y:S01]  /*0130*/  LDC.64 R6, c[0x0][0x238] ;  /* 0x00008e00ff067b82 */ /* 0x000ee20000000a00 */
[----:B------:R-:W-:-:S05]  /*0140*/  IADD3 R13, R3, -R0, RZ ;  /* 0x80000000030d7210 */ /* 0x000fca0007ffe0ff */
[C---:B--2---:R-:W-:Y:S02]  /*0150*/  IMAD.WIDE R14, R13.reuse, 0x4, R14 ;  /* 0x000000040d0e7825 */ /* 0x044fe400078e020e */
[----:B------:R-:W2:Y:S02]  /*0160*/  LDC.64 R4, c[0x0][0x258] ;  /* 0x00009600ff047b82 */ /* 0x000ea40000000a00 */
[C---:B----4-:R-:W-:Y:S01]  /*0170*/  IMAD.WIDE R22, R13.reuse, 0x4, R22 ;  /* 0x000000040d167825 */ /* 0x050fe200078e0216 */
[----:B------:R4:W2:Y:S04]  /*0180*/  LDG.E.EL R0, desc[UR4][R14.64] ;  /* 0x000000040e007981 */ /* 0x0008a8000c2e1900 */
[----:B------:R-:W2:Y:S01]  /*0190*/  LDG.E.EL R11, desc[UR4][R22.64] ;  /* 0x00000004160b7981 */ /* 0x000ea2000c2e1900 */
[----:B------:R-:W2:Y:S01]  /*01a0*/  LDC.64 R2, c[0x0][0x260] ;  /* 0x00009800ff027b82 */ /* 0x000ea20000000a00 */
[----:B-----5:R-:W-:-:S04]  /*01b0*/  IMAD.WIDE R18, R13, 0x4, R18 ;  /* 0x000000040d127825 */ /* 0x020fc800078e0212 */
[C---:B0---4-:R-:W-:Y:S02]  /*01c0*/  IMAD.WIDE R14, R10.reuse, 0x4, R24 ;  /* 0x000000040a0e7825 */ /* 0x051fe400078e0218 */
[----:B------:R-:W4:Y:S02]  /*01d0*/  LDG.E.EL R19, desc[UR4][R18.64] ;  /* 0x0000000412137981 */ /* 0x000f24000c2e1900 */
[C---:B-1----:R-:W-:Y:S02]  /*01e0*/  IMAD.WIDE R16, R13.reuse, 0x4, R16 ;  /* 0x000000040d107825 */ /* 0x042fe400078e0210 */
[----:B------:R-:W5:Y:S02]  /*01f0*/  LDG.E R14, desc[UR4][R14.64] ;  /* 0x000000040e0e7981 */ /* 0x000f64000c1e1900 */
[----:B---3--:R-:W-:Y:S02]  /*0200*/  IMAD.WIDE R20, R10, 0x4, R20 ;  /* 0x000000040a147825 */ /* 0x008fe400078e0214 */
[----:B------:R-:W5:Y:S02]  /*0210*/  LDG.E.EL R17, desc[UR4][R16.64] ;  /* 0x0000000410117981 */ /* 0x000f64000c2e1900 */
[----:B------:R-:W-:-:S02]  /*0220*/  IMAD.WIDE R8, R13, 0x4, R8 ;  /* 0x000000040d087825 */ /* 0x000fc400078e0208 */
[----:B------:R-:W4:Y:S02]  /*0230*/  LDG.E R12, desc[UR4][R20.64] ;  /* 0x00000004140c7981 */ /* 0x000f24000c1e1900 */
[C---:B------:R-:W-:Y:S02]  /*0240*/  IMAD.WIDE R6, R13.reuse, 0x4, R6 ;  /* 0x000000040d067825 */ /* 0x040fe400078e0206 */
[----:B------:R-:W3:Y:S02]  /*0250*/  LDG.E.EL R8, desc[UR4][R8.64] ;  /* 0x0000000408087981 */ /* 0x000ee4000c2e1900 */
[C---:B--2---:R-:W-:Y:S02]  /*0260*/  IMAD.WIDE R4, R13.reuse, 0x4, R4 ;  /* 0x000000040d047825 */ /* 0x044fe400078e0204 */
[----:B------:R-:W3:Y:S02]  /*0270*/  LDG.E.EL R7, desc[UR4][R6.64] ;  /* 0x0000000406077981 */ /* 0x000ee4000c2e1900 */
[----:B------:R-:W-:-:S02]  /*0280*/  IMAD.WIDE R2, R13, 0x4, R2 ;  /* 0x000000040d027825 */ /* 0x000fc400078e0202 */
[----:B------:R0:W2:Y:S04]  /*0290*/  LDG.E.EL R4, desc[UR4][R4.64] ;  /* 0x0000000404047981 */ /* 0x0000a8000c2e1900 */
[----:B------:R1:W2:Y:S01]  /*02a0*/  LDG.E.EL R13, desc[UR4][R2.64] ;  /* 0x00000004020d7981 */ /* 0x0002a2000c2e1900 */
[----:B0-----:R-:W-:Y:S01]  /*02b0*/  HFMA2.MMA R5, -RZ, RZ, 1.625, 0 ;  /* 0x3e800000ff057435 */ /* 0x001fe200000001ff */
[----:B-1----:R-:W0:Y:S02]  /*02c0*/  LDC.64 R2, c[0x0][0x210] ;  /* 0x00008400ff027b82 */ /* 0x002e240000000a00 */
[----:B0-----:R-:W-:-:S04]  /*02d0*/  IMAD.WIDE R2, R10, 0x4, R2 ;  /* 0x000000040a027825 */ /* 0x001fc800078e0202 */
[----:B------:R-:W-:Y:S01]  /*02e0*/  FADD R0, R0, 9.9999997473787516356e-06 ;  /* 0x3727c5ac00007421 */ /* 0x000fe20000000000 */
[----:B------:R-:W-:-:S03]  /*02f0*/  FADD R11, R11, 9.9999997473787516356e-06 ;  /* 0x3727c5ac0b0b7421 */ /* 0x000fc60000000000 */
[----:B------:R-:W0:Y:S08]  /*0300*/  MUFU.SQRT R15, R0 ;  /* 0x00000000000f7308 */ /* 0x000e300000002000 */
[----:B------:R-:W1:Y:S01]  /*0310*/  MUFU.SQRT R16, R11 ;  /* 0x0000000b00107308 */ /* 0x000e620000002000 */
[C---:B0-----:R-:W-:Y:S02]  /*0320*/  FSETP.GT.AND P0, PT, R15.reuse, 8.50705917302346158658e+37, PT ;  /* 0x7e8000000f00780b */ /* 0x041fe40003f04000 */
[----:B------:R-:W-:-:S02]  /*0330*/  FSETP.GEU.AND P2, PT, R15, 1.175494350822287508e-38, PT ;  /* 0x008000000f00780b */ /* 0x000fc40003f4e000 */
[C---:B-1----:R-:W-:Y:S02]  /*0340*/  FSETP.GT.AND P1, PT, R16.reuse, 8.50705917302346158658e+37, PT ;  /* 0x7e8000001000780b */ /* 0x042fe40003f24000 */
[----:B------:R-:W-:-:S07]  /*0350*/  FSETP.GEU.AND P3, PT, R16, 1.175494350822287508e-38, PT ;  /* 0x008000001000780b */ /* 0x000fce0003f6e000 */
[----:B------:R-:W-:-:S04]  /*0360*/  @P0 FMUL R15, R15, 0.25 ;  /* 0x3e8000000f0f0820 */ /* 0x000fc80000400000 */
[----:B------:R-:W-:Y:S01]  /*0370*/  @!P2 FMUL R15, R15, 16777216 ;  /* 0x4b8000000f0fa820 */ /* 0x000fe20000400000 */
[----:B------:R-:W-:-:S04]  /*0380*/  @P1 FMUL R16, R16, 0.25 ;  /* 0x3e80000010101820 */ /* 0x000fc80000400000 */
[----:B------:R-:W-:Y:S01]  /*0390*/  @!P3 FMUL R16, R16, 16777216 ;  /* 0x4b8000001010b820 */ /* 0x000fe20000400000 */
[----:B------:R-:W0:Y:S01]  /*03a0*/  MUFU.RCP R15, R15 ;  /* 0x0000000f000f7308 */ /* 0x000e220000001000 */
[----:B------:R-:W-:-:S07]  /*03b0*/  FSEL R0, R5, 1, P0 ;  /* 0x3f80000005007808 */ /* 0x000fce0000000000 */
[----:B------:R-:W1:Y:S01]  /*03c0*/  MUFU.RCP R16, R16 ;  /* 0x0000001000107308 */ /* 0x000e620000001000 */
[----:B------:R-:W-:Y:S01]  /*03d0*/  FSEL R5, R5, 1, P1 ;  /* 0x3f80000005057808 */ /* 0x000fe20000800000 */
[----:B------:R-:W-:-:S04]  /*03e0*/  @!P2 FMUL R0, R0, 16777216 ;  /* 0x4b8000000000a820 */ /* 0x000fc80000400000 */
[----:B------:R-:W-:Y:S01]  /*03f0*/  @!P3 FMUL R5, R5, 16777216 ;  /* 0x4b8000000505b820 */ /* 0x000fe20000400000 */
[----:B----4-:R-:W-:Y:S01]  /*0400*/  FADD R12, R12, -R19 ;  /* 0x800000130c0c7221 */ /* 0x010fe20000000000 */
[----:B0-----:R-:W-:Y:S01]  /*0410*/  FMUL R0, R15, R0 ;  /* 0x000000000f007220 */ /* 0x001fe20000400000 */
[----:B-----5:R-:W-:Y:S01]  /*0420*/  FADD R17, R14, -R17 ;  /* 0x800000110e117221 */ /* 0x020fe20000000000 */
[----:B-1----:R-:W-:-:S03]  /*0430*/  FMUL R5, R16, R5 ;  /* 0x0000000510057220 */ /* 0x002fc60000400000 */
[----:B------:R-:W-:Y:S01]  /*0440*/  FMUL R0, R0, R17 ;  /* 0x0000001100007220 */ /* 0x000fe20000400000 */
[----:B------:R-:W-:-:S03]  /*0450*/  FMUL R5, R5, R12 ;  /* 0x0000000c05057220 */ /* 0x000fc60000400000 */
[----:B---3--:R-:W-:Y:S01]  /*0460*/  FFMA R0, R8, R0, R7 ;  /* 0x0000000008007223 */ /* 0x008fe20000000007 */
[----:B--2---:R-:W-:-:S04]  /*0470*/  FFMA R5, R4, R5, R13 ;  /* 0x0000000504057223 */ /* 0x004fc8000000000d */
[C---:B------:R-:W-:Y:S01]  /*0480*/  FADD R4, R0.reuse, R5 ;  /* 0x0000000500047221 */ /* 0x040fe20000000000 */
[----:B------:R-:W-:-:S04]  /*0490*/  FSETP.GEU.AND P0, PT, R0, -R5, PT ;  /* 0x800000050000720b */ /* 0x000fc80003f0e000 */
[----:B------:R-:W-:-:S05]  /*04a0*/  FSEL R5, R4, RZ, P0 ;  /* 0x000000ff04057208 */ /* 0x000fca0000000000 */
[----:B------:R-:W-:Y:S01]  /*04b0*/  STG.E desc[UR4][R2.64], R5 ;  /* 0x0000000502007986 */ /* 0x000fe2000c101904 */
[----:B------:R-:W-:Y:S05]  /*04c0*/  EXIT ;  /* 0x000000000000794d */ /* 0x000fea0003800000 */
.L_x_0:
[----:B------:R-:W-:-:S00]  /*04d0*/  BRA `(.L_x_0) ;  /* 0xfffffffc00fc7947 */ /* 0x000fc0000383ffff */
[----:B------:R-:W-:-:S00]  /*04e0*/  NOP ;  /* 0x0000000000007918 */ /* 0x000fc00000000000 */
        /* <DEDUP_REMOVED lines=9> */
.L_x_1:


//--------------------- .nv.global.init           --------------------------
	.section	.nv.global.init,"aw",@progbits
.nv.global.init:
	.type		_$_str,@object
	.size		_$_str,(_$_str_$_2 - _$_str)
_$_str:
        /*0000*/ 	.byte	0x5f, 0x5f, 0x43, 0x55, 0x44, 0x41, 0x5f, 0x46, 0x54, 0x5a, 0x00
	.type		_$_str_$_2,@object
	.size		_$_str_$_2,(.L_1 - _$_str_$_2)
_$_str_$_2:
        /*000b*/ 	.byte	0x5f, 0x5f, 0x43, 0x55, 0x44, 0x41, 0x5f, 0x50, 0x52, 0x45, 0x43, 0x5f, 0x53, 0x51, 0x52, 0x54
        /*001b*/ 	.byte	0x00
.L_1:


//--------------------- .nv.constant0.triton_poi_fused__native_batch_norm_legit_no_training_add_relu_8 --------------------------
	.section	.nv.constant0.triton_poi_fused__native_batch_norm_legit_no_training_add_relu_8,"a",@progbits
	.sectionflags	@""
	.align	4
.nv.constant0.triton_poi_fused__native_batch_norm_legit_no_training_add_relu_8:
	.zero		620
